	.headerflags	@"EF_CUDA_TEXMODE_UNIFIED EF_CUDA_64BIT_ADDRESS EF_CUDA_ACCELERATORS EF_CUDA_SM90 EF_CUDA_VIRTUAL_SM(EF_CUDA_SM90)"
	.elftype	@"ET_EXEC"


//--------------------- .nv.info                  --------------------------
	.section	.nv.info,"",@"SHT_CUDA_INFO"
	.align	4


	//----- nvinfo : EIATTR_REGCOUNT
	.align		4
        /*0000*/ 	.byte	0x04, 0x2f
        /*0002*/ 	.short	(.L_1 - .L_0)
	.align		4
.L_0:
        /*0004*/ 	.word	index@(triton_poi_fused_reflection_pad2d_relu_20)
        /*0008*/ 	.word	0x00000020


	//----- nvinfo : EIATTR_MIN_STACK_SIZE
	.align		4
.L_1:
        /*000c*/ 	.byte	0x04, 0x12
        /*000e*/ 	.short	(.L_3 - .L_2)
	.align		4
.L_2:
        /*0010*/ 	.word	index@(triton_poi_fused_reflection_pad2d_relu_20)
        /*0014*/ 	.word	0x00000000


	//----- nvinfo : EIATTR_FRAME_SIZE
	.align		4
.L_3:
        /*0018*/ 	.byte	0x04, 0x11
        /*001a*/ 	.short	(.L_5 - .L_4)
	.align		4
.L_4:
        /*001c*/ 	.word	index@(triton_poi_fused_reflection_pad2d_relu_20)
        /*0020*/ 	.word	0x00000000


	//----- nvinfo : EIATTR_MIN_STACK_SIZE
	.align		4
.L_5:
        /*0024*/ 	.byte	0x04, 0x12
        /*0026*/ 	.short	(.L_7 - .L_6)
	.align		4
.L_6:
        /*0028*/ 	.word	index@(triton_poi_fused_reflection_pad2d_relu_20)
        /*002c*/ 	.word	0x00000000
.L_7:


//--------------------- .nv.info.triton_poi_fused_reflection_pad2d_relu_20 --------------------------
	.section	.nv.info.triton_poi_fused_reflection_pad2d_relu_20,"",@"SHT_CUDA_INFO"
	.sectionflags	@""
	.align	4


	//----- nvinfo : EIATTR_CUDA_API_VERSION
	.align		4
        /*0000*/ 	.byte	0x04, 0x37
        /*0002*/ 	.short	(.L_9 - .L_8)
.L_8:
        /*0004*/ 	.word	0x0000007c


	//----- nvinfo : EIATTR_KPARAM_INFO
	.align		4
.L_9:
        /*0008*/ 	.byte	0x04, 0x17
        /*000a*/ 	.short	(.L_11 - .L_10)
.L_10:
        /*000c*/ 	.word	0x00000000
        /*0010*/ 	.short	0x0006
        /*0012*/ 	.short	0x0030
        /*0014*/ 	.byte	0x00, 0xf0, 0x11, 0x00


	//----- nvinfo : EIATTR_KPARAM_INFO
	.align		4
.L_11:
        /*0018*/ 	.byte	0x04, 0x17
        /*001a*/ 	.short	(.L_13 - .L_12)
.L_12:
        /*001c*/ 	.word	0x00000000
        /*0020*/ 	.short	0x0005
        /*0022*/ 	.short	0x0028
        /*0024*/ 	.byte	0x00, 0xf4, 0x21, 0x00


	//----- nvinfo : EIATTR_KPARAM_INFO
	.align		4
.L_13:
        /*0028*/ 	.byte	0x04, 0x17
        /*002a*/ 	.short	(.L_15 - .L_14)
.L_14:
        /*002c*/ 	.word	0x00000000
        /*0030*/ 	.short	0x0004
        /*0032*/ 	.short	0x0020
        /*0034*/ 	.byte	0x00, 0xf4, 0x21, 0x00


	//----- nvinfo : EIATTR_KPARAM_INFO
	.align		4
.L_15:
        /*0038*/ 	.byte	0x04, 0x17
        /*003a*/ 	.short	(.L_17 - .L_16)
.L_16:
        /*003c*/ 	.word	0x00000000
        /*0040*/ 	.short	0x0003
        /*0042*/ 	.short	0x0018
        /*0044*/ 	.byte	0x00, 0xf4, 0x21, 0x00


	//----- nvinfo : EIATTR_KPARAM_INFO
	.align		4
.L_17:
        /*0048*/ 	.byte	0x04, 0x17
        /*004a*/ 	.short	(.L_19 - .L_18)
.L_18:
        /*004c*/ 	.word	0x00000000
        /*0050*/ 	.short	0x0002
        /*0052*/ 	.short	0x0010
        /*0054*/ 	.byte	0x00, 0xf4, 0x21, 0x00


	//----- nvinfo : EIATTR_KPARAM_INFO
	.align		4
.L_19:
        /*0058*/ 	.byte	0x04, 0x17
        /*005a*/ 	.short	(.L_21 - .L_20)
.L_20:
        /*005c*/ 	.word	0x00000000
        /*0060*/ 	.short	0x0001
        /*0062*/ 	.short	0x0008
        /*0064*/ 	.byte	0x00, 0xf4, 0x21, 0x00


	//----- nvinfo : EIATTR_KPARAM_INFO
	.align		4
.L_21:
        /*0068*/ 	.byte	0x04, 0x17
        /*006a*/ 	.short	(.L_23 - .L_22)
.L_22:
        /*006c*/ 	.word	0x00000000
        /*0070*/ 	.short	0x0000
        /*0072*/ 	.short	0x0000
        /*0074*/ 	.byte	0x00, 0xf4, 0x21, 0x00


	//----- nvinfo : EIATTR_SPARSE_MMA_MASK
	.align		4
.L_23:
        /*0078*/ 	.byte	0x03, 0x50
        /*007a*/ 	.short	0x0000


	//----- nvinfo : EIATTR_MAXREG_COUNT
	.align		4
        /*007c*/ 	.byte	0x03, 0x1b
        /*007e*/ 	.short	0x00ff


	//----- nvinfo : EIATTR_EXIT_INSTR_OFFSETS
	.align		4
        /*0080*/ 	.byte	0x04, 0x1c
        /*0082*/ 	.short	(.L_25 - .L_24)


	//   ....[0]....
.L_24:
        /*0084*/ 	.word	0x00000ce0


	//----- nvinfo : EIATTR_REQNTID
	.align		4
.L_25:
        /*0088*/ 	.byte	0x04, 0x10
        /*008a*/ 	.short	(.L_27 - .L_26)
.L_26:
        /*008c*/ 	.word	0x00000080
        /*0090*/ 	.word	0x00000001
        /*0094*/ 	.word	0x00000001


	//----- nvinfo : EIATTR_CBANK_PARAM_SIZE
	.align		4
.L_27:
        /*0098*/ 	.byte	0x03, 0x19
        /*009a*/ 	.short	0x0034


	//----- nvinfo : EIATTR_PARAM_CBANK
	.align		4
        /*009c*/ 	.byte	0x04, 0x0a
        /*009e*/ 	.short	(.L_29 - .L_28)
	.align		4
.L_28:
        /*00a0*/ 	.word	index@(.nv.constant0.triton_poi_fused_reflection_pad2d_relu_20)
        /*00a4*/ 	.short	0x0210
        /*00a6*/ 	.short	0x0034


	//----- nvinfo : EIATTR_SW_WAR
	.align		4
.L_29:
        /*00a8*/ 	.byte	0x04, 0x36
        /*00aa*/ 	.short	(.L_31 - .L_30)
.L_30:
        /*00ac*/ 	.word	0x00000008
.L_31:


//--------------------- .nv.callgraph             --------------------------
	.section	.nv.callgraph,"",@"SHT_CUDA_CALLGRAPH"
	.align	4
	.sectionentsize	8
	.align		4
        /*0000*/ 	.word	0x00000000
	.align		4
        /*0004*/ 	.word	0xffffffff
	.align		4
        /*0008*/ 	.word	0x00000000
	.align		4
        /*000c*/ 	.word	0xfffffffe
	.align		4
        /*0010*/ 	.word	0x00000000
	.align		4
        /*0014*/ 	.word	0xfffffffd
	.align		4
        /*0018*/ 	.word	0x00000000
	.align		4
        /*001c*/ 	.word	0xfffffffc


//--------------------- .text.triton_poi_fused_reflection_pad2d_relu_20 --------------------------
	.section	.text.triton_poi_fused_reflection_pad2d_relu_20,"ax",@progbits
	.align	128
        .global         triton_poi_fused_reflection_pad2d_relu_20
        .type           triton_poi_fused_reflection_pad2d_relu_20,@function
        .size           triton_poi_fused_reflection_pad2d_relu_20,(.L_x_1 - triton_poi_fused_reflection_pad2d_relu_20)
        .other          triton_poi_fused_reflection_pad2d_relu_20,@"STO_CUDA_ENTRY STV_DEFAULT"
triton_poi_fused_reflection_pad2d_relu_20:
.text.triton_poi_fused_reflection_pad2d_relu_20:
[----:B------:R-:W-:Y:S01]  /*0000*/  LDC R1, c[0x0][0x28] ;  /* 0x00000a00ff017b82 */ /* 0x000fe20000000800 */
[----:B------:R-:W1:Y:S01]  /*0010*/  S2R R0, SR_TID.X ;  /* 0x0000000000007919 */ /* 0x000e620000002100 */
[----:B------:R-:W-:Y:S01]  /*0020*/  ULDC.64 UR4, c[0x0][0x208] ;  /* 0x0000820000047ab9 */ /* 0x000fe20000000a00 */
[----:B------:R-:W2:Y:S01]  /*0030*/  S2R R23, SR_CTAID.X ;  /* 0x0000000000177919 */ /* 0x000ea20000002500 */
[----:B-1----:R-:W-:-:S04]  /*0040*/  SHF.L.U32 R0, R0, 0x2, RZ ;  /* 0x0000000200007819 */ /* 0x002fc800000006ff */
[----:B------:R-:W-:-:S05]  /*0050*/  LOP3.LUT R0, R0, 0x1fc, RZ, 0xc0, !PT ;  /* 0x000001fc00007812 */ /* 0x000fca00078ec0ff */
[----:B--2---:R-:W-:-:S04]  /*0060*/  IMAD R23, R23, 0x400, R0 ;  /* 0x0000040017177824 */ /* 0x004fc800078e0200 */
[C---:B------:R-:W-:Y:S01]  /*0070*/  IMAD.HI R0, R23.reuse, 0x38e38e39, RZ ;  /* 0x38e38e3917007827 */ /* 0x040fe200078e02ff */
[----:B------:R-:W-:Y:S02]  /*0080*/  IADD3 R6, R23, 0x201, RZ ;  /* 0x0000020117067810 */ /* 0x000fe40007ffe0ff */
[----:B------:R-:W-:Y:S01]  /*0090*/  IADD3 R4, R23, 0x203, RZ ;  /* 0x0000020317047810 */ /* 0x000fe20007ffe0ff */
[----:B------:R-:W-:Y:S01]  /*00a0*/  IMAD.HI R27, R23, 0x1948b0fd, RZ ;  /* 0x1948b0fd171b7827 */ /* 0x000fe200078e02ff */
[----:B------:R-:W-:Y:S02]  /*00b0*/  SHF.R.U32.HI R3, RZ, 0x1f, R0 ;  /* 0x0000001fff037819 */ /* 0x000fe40000011600 */
[----:B------:R-:W-:Y:S01]  /*00c0*/  IADD3 R10, R23, 0x1, RZ ;  /* 0x00000001170a7810 */ /* 0x000fe20007ffe0ff */
[----:B------:R-:W-:Y:S01]  /*00d0*/  IMAD.HI R9, R6, 0x38e38e39, RZ ;  /* 0x38e38e3906097827 */ /* 0x000fe200078e02ff */
[----:B------:R-:W-:Y:S02]  /*00e0*/  SHF.R.U32.HI R8, RZ, 0x1f, R27 ;  /* 0x0000001fff087819 */ /* 0x000fe4000001161b */
[----:B------:R-:W-:Y:S01]  /*00f0*/  LEA.HI.SX32 R0, R0, R3, 0x1c ;  /* 0x0000000300007211 */ /* 0x000fe200078fe2ff */
[----:B------:R-:W-:Y:S01]  /*0100*/  IMAD.HI R11, R4, 0x38e38e39, RZ ;  /* 0x38e38e39040b7827 */ /* 0x000fe200078e02ff */
[----:B------:R-:W-:-:S02]  /*0110*/  SHF.R.U32.HI R2, RZ, 0x1f, R9 ;  /* 0x0000001fff027819 */ /* 0x000fc40000011609 */
[----:B------:R-:W-:Y:S01]  /*0120*/  LEA.HI.SX32 R27, R27, R8, 0x17 ;  /* 0x000000081b1b7211 */ /* 0x000fe200078fbaff */
[C---:B------:R-:W-:Y:S01]  /*0130*/  VIADD R3, R23.reuse, 0x200 ;  /* 0x0000020017037836 */ /* 0x040fe20000000000 */
[----:B------:R-:W-:Y:S01]  /*0140*/  SHF.R.U32.HI R8, RZ, 0x1f, R11 ;  /* 0x0000001fff087819 */ /* 0x000fe2000001160b */
[----:B------:R-:W-:Y:S01]  /*0150*/  VIADD R5, R23, 0x202 ;  /* 0x0000020217057836 */ /* 0x000fe20000000000 */
[----:B------:R-:W-:Y:S01]  /*0160*/  LEA.HI.SX32 R9, R9, R2, 0x1c ;  /* 0x0000000209097211 */ /* 0x000fe200078fe2ff */
[----:B------:R-:W-:Y:S01]  /*0170*/  IMAD.HI R2, R3, 0x38e38e39, RZ ;  /* 0x38e38e3903027827 */ /* 0x000fe200078e02ff */
[----:B------:R-:W-:-:S03]  /*0180*/  LEA.HI.SX32 R11, R11, R8, 0x1c ;  /* 0x000000080b0b7211 */ /* 0x000fc600078fe2ff */
[----:B------:R-:W-:Y:S01]  /*0190*/  IMAD.HI R12, R5, 0x38e38e39, RZ ;  /* 0x38e38e39050c7827 */ /* 0x000fe200078e02ff */
[----:B------:R-:W-:-:S03]  /*01a0*/  SHF.R.U32.HI R15, RZ, 0x1f, R2 ;  /* 0x0000001fff0f7819 */ /* 0x000fc60000011602 */
[----:B------:R-:W-:Y:S01]  /*01b0*/  IMAD.HI R13, R10, 0x38e38e39, RZ ;  /* 0x38e38e390a0d7827 */ /* 0x000fe200078e02ff */
[----:B------:R-:W-:Y:S02]  /*01c0*/  SHF.R.U32.HI R7, RZ, 0x1f, R12 ;  /* 0x0000001fff077819 */ /* 0x000fe4000001160c */
[----:B------:R-:W-:Y:S01]  /*01d0*/  LEA.HI.SX32 R2, R2, R15, 0x1c ;  /* 0x0000000f02027211 */ /* 0x000fe200078fe2ff */
[----:B------:R-:W-:Y:S01]  /*01e0*/  VIADD R8, R23, 0x2 ;  /* 0x0000000217087836 */ /* 0x000fe20000000000 */
[----:B------:R-:W-:Y:S01]  /*01f0*/  SHF.R.U32.HI R14, RZ, 0x1f, R13 ;  /* 0x0000001fff0e7819 */ /* 0x000fe2000001160d */
[----:B------:R-:W-:Y:S01]  /*0200*/  IMAD R9, R9, -0x48, R6 ;  /* 0xffffffb809097824 */ /* 0x000fe200078e0206 */
[----:B------:R-:W-:Y:S01]  /*0210*/  LEA.HI.SX32 R12, R12, R7, 0x1c ;  /* 0x000000070c0c7211 */ /* 0x000fe200078fe2ff */
[----:B------:R-:W-:Y:S01]  /*0220*/  IMAD.HI R16, R8, 0x38e38e39, RZ ;  /* 0x38e38e3908107827 */ /* 0x000fe200078e02ff */
[----:B------:R-:W-:Y:S02]  /*0230*/  LEA.HI.SX32 R15, R13, R14, 0x1c ;  /* 0x0000000e0d0f7211 */ /* 0x000fe400078fe2ff */
[----:B------:R-:W-:Y:S01]  /*0240*/  IADD3 R7, R23, 0x3, RZ ;  /* 0x0000000317077810 */ /* 0x000fe20007ffe0ff */
[----:B------:R-:W-:Y:S01]  /*0250*/  IMAD.HI R14, R0, 0x38e38e39, RZ ;  /* 0x38e38e39000e7827 */ /* 0x000fe200078e02ff */
[----:B------:R-:W-:-:S02]  /*0260*/  SHF.R.U32.HI R17, RZ, 0x1f, R16 ;  /* 0x0000001fff117819 */ /* 0x000fc40000011610 */
[----:B------:R-:W-:Y:S01]  /*0270*/  IADD3 R9, R9, -0x4, RZ ;  /* 0xfffffffc09097810 */ /* 0x000fe20007ffe0ff */
[----:B------:R-:W-:Y:S01]  /*0280*/  IMAD R6, R2, -0x48, R3 ;  /* 0xffffffb802067824 */ /* 0x000fe200078e0203 */
[----:B------:R-:W-:Y:S01]  /*0290*/  LEA.HI.SX32 R13, R16, R17, 0x1c ;  /* 0x00000011100d7211 */ /* 0x000fe200078fe2ff */
[----:B------:R-:W-:Y:S01]  /*02a0*/  IMAD R12, R12, -0x48, R5 ;  /* 0xffffffb80c0c7824 */ /* 0x000fe200078e0205 */
[----:B------:R-:W-:Y:S01]  /*02b0*/  SHF.R.U32.HI R5, RZ, 0x1f, R14 ;  /* 0x0000001fff057819 */ /* 0x000fe2000001160e */
[----:B------:R-:W-:Y:S02]  /*02c0*/  IMAD R11, R11, -0x48, R4 ;  /* 0xffffffb80b0b7824 */ /* 0x000fe400078e0204 */
[----:B------:R-:W-:Y:S01]  /*02d0*/  VIADD R6, R6, 0xfffffffc ;  /* 0xfffffffc06067836 */ /* 0x000fe20000000000 */
[----:B------:R-:W-:Y:S01]  /*02e0*/  LEA.HI.SX32 R5, R14, R5, 0x1c ;  /* 0x000000050e057211 */ /* 0x000fe200078fe2ff */
[----:B------:R-:W-:Y:S01]  /*02f0*/  IMAD.HI R18, R7, 0x38e38e39, RZ ;  /* 0x38e38e3907127827 */ /* 0x000fe200078e02ff */
[----:B------:R-:W-:-:S03]  /*0300*/  IADD3 R11, R11, -0x4, RZ ;  /* 0xfffffffc0b0b7810 */ /* 0x000fc60007ffe0ff */
[----:B------:R-:W-:Y:S01]  /*0310*/  IMAD R8, R13, -0x48, R8 ;  /* 0xffffffb80d087824 */ /* 0x000fe200078e0208 */
[----:B------:R-:W-:Y:S01]  /*0320*/  IABS R13, R6 ;  /* 0x00000006000d7213 */ /* 0x000fe20000000000 */
[----:B------:R-:W-:Y:S01]  /*0330*/  IMAD.HI R25, R3, 0x1948b0fd, RZ ;  /* 0x1948b0fd03197827 */ /* 0x000fe200078e02ff */
[----:B------:R-:W-:Y:S02]  /*0340*/  SHF.R.U32.HI R19, RZ, 0x1f, R18 ;  /* 0x0000001fff137819 */ /* 0x000fe40000011612 */
[----:B------:R-:W-:Y:S01]  /*0350*/  IABS R6, R11 ;  /* 0x0000000b00067213 */ /* 0x000fe20000000000 */
[----:B------:R-:W-:Y:S01]  /*0360*/  VIADD R12, R12, 0xfffffffc ;  /* 0xfffffffc0c0c7836 */ /* 0x000fe20000000000 */
[----:B------:R-:W-:Y:S01]  /*0370*/  SHF.R.U32.HI R20, RZ, 0x1f, R25 ;  /* 0x0000001fff147819 */ /* 0x000fe20000011619 */
[----:B------:R-:W-:Y:S01]  /*0380*/  IMAD R3, R5, -0x48, R0 ;  /* 0xffffffb805037824 */ /* 0x000fe200078e0200 */
[----:B------:R-:W-:Y:S01]  /*0390*/  LEA.HI.SX32 R18, R18, R19, 0x1c ;  /* 0x0000001312127211 */ /* 0x000fe200078fe2ff */
[----:B------:R-:W-:Y:S01]  /*03a0*/  IMAD R4, R0, -0x48, R23 ;  /* 0xffffffb800047824 */ /* 0x000fe200078e0217 */
[----:B------:R-:W-:Y:S01]  /*03b0*/  IABS R0, R9 ;  /* 0x0000000900007213 */ /* 0x000fe20000000000 */
[----:B------:R-:W-:Y:S01]  /*03c0*/  IMAD.MOV.U32 R9, RZ, RZ, R13 ;  /* 0x000000ffff097224 */ /* 0x000fe200078e000d */
[----:B------:R-:W-:Y:S01]  /*03d0*/  IABS R5, R12 ;  /* 0x0000000c00057213 */ /* 0x000fe20000000000 */
[----:B------:R-:W-:Y:S01]  /*03e0*/  IMAD.HI R16, R2, 0x38e38e39, RZ ;  /* 0x38e38e3902107827 */ /* 0x000fe200078e02ff */
[----:B------:R-:W-:-:S02]  /*03f0*/  LEA.HI.SX32 R25, R25, R20, 0x17 ;  /* 0x0000001419197211 */ /* 0x000fc400078fbaff */
[----:B------:R-:W-:Y:S01]  /*0400*/  IADD3 R9, R9, -0x3f, RZ ;  /* 0xffffffc109097810 */ /* 0x000fe20007ffe0ff */
[----:B------:R-:W-:Y:S01]  /*0410*/  VIADD R0, R0, 0xffffffc1 ;  /* 0xffffffc100007836 */ /* 0x000fe20000000000 */
[----:B------:R-:W-:Y:S01]  /*0420*/  IADD3 R5, R5, -0x3f, RZ ;  /* 0xffffffc105057810 */ /* 0x000fe20007ffe0ff */
[----:B------:R-:W-:Y:S01]  /*0430*/  VIADD R6, R6, 0xffffffc1 ;  /* 0xffffffc106067836 */ /* 0x000fe20000000000 */
[----:B------:R-:W-:Y:S01]  /*0440*/  SHF.R.U32.HI R17, RZ, 0x1f, R16 ;  /* 0x0000001fff117819 */ /* 0x000fe20000011610 */
[----:B------:R-:W-:Y:S01]  /*0450*/  IMAD R10, R15, -0x48, R10 ;  /* 0xffffffb80f0a7824 */ /* 0x000fe200078e020a */
[----:B------:R-:W-:Y:S01]  /*0460*/  LEA R19, R25, 0xfff, 0xc ;  /* 0x00000fff19137811 */ /* 0x000fe200078e60ff */
[----:B------:R-:W-:Y:S01]  /*0470*/  IMAD R7, R18, -0x48, R7 ;  /* 0xffffffb812077824 */ /* 0x000fe200078e0207 */
[----:B------:R-:W-:Y:S01]  /*0480*/  IABS R0, R0 ;  /* 0x0000000000007213 */ /* 0x000fe20000000000 */
[----:B------:R-:W-:Y:S01]  /*0490*/  VIADD R10, R10, 0xfffffffc ;  /* 0xfffffffc0a0a7836 */ /* 0x000fe20000000000 */
[----:B------:R-:W-:-:S02]  /*04a0*/  IABS R14, R9 ;  /* 0x00000009000e7213 */ /* 0x000fc40000000000 */
[----:B------:R-:W-:Y:S01]  /*04b0*/  IABS R18, R5 ;  /* 0x0000000500127213 */ /* 0x000fe20000000000 */
[----:B------:R-:W-:Y:S01]  /*04c0*/  IMAD.IADD R15, R19, 0x1, -R0 ;  /* 0x00000001130f7824 */ /* 0x000fe200078e0a00 */
[----:B------:R-:W-:Y:S01]  /*04d0*/  IABS R6, R6 ;  /* 0x0000000600067213 */ /* 0x000fe20000000000 */
[----:B------:R-:W-:Y:S01]  /*04e0*/  VIADD R5, R3, 0xfffffffc ;  /* 0xfffffffc03057836 */ /* 0x000fe20000000000 */
[----:B------:R-:W-:Y:S02]  /*04f0*/  LEA.HI.SX32 R17, R16, R17, 0x1c ;  /* 0x0000001110117211 */ /* 0x000fe400078fe2ff */
[----:B------:R-:W-:Y:S02]  /*0500*/  IADD3 R4, R4, -0x4, RZ ;  /* 0xfffffffc04047810 */ /* 0x000fe40007ffe0ff */
[----:B------:R-:W-:Y:S01]  /*0510*/  IADD3 R14, R19, -R14, RZ ;  /* 0x8000000e130e7210 */ /* 0x000fe20007ffe0ff */
[----:B------:R-:W-:Y:S01]  /*0520*/  IMAD R2, R17, -0x48, R2 ;  /* 0xffffffb811027824 */ /* 0x000fe200078e0202 */
[----:B------:R-:W-:Y:S01]  /*0530*/  IADD3 R18, R19, -R18, RZ ;  /* 0x8000001213127210 */ /* 0x000fe20007ffe0ff */
[----:B------:R-:W-:Y:S01]  /*0540*/  IMAD.IADD R19, R19, 0x1, -R6 ;  /* 0x0000000113137824 */ /* 0x000fe200078e0a06 */
[----:B------:R-:W-:Y:S01]  /*0550*/  IADD3 R7, R7, -0x4, RZ ;  /* 0xfffffffc07077810 */ /* 0x000fe20007ffe0ff */
[----:B------:R-:W1:Y:S01]  /*0560*/  LDC.64 R16, c[0x0][0x210] ;  /* 0x00008400ff107b82 */ /* 0x000e620000000a00 */
[----:B------:R-:W-:-:S02]  /*0570*/  IABS R6, R4 ;  /* 0x0000000400067213 */ /* 0x000fc40000000000 */
[----:B------:R-:W-:Y:S02]  /*0580*/  IADD3 R8, R8, -0x4, RZ ;  /* 0xfffffffc08087810 */ /* 0x000fe40007ffe0ff */
[----:B------:R-:W-:Y:S02]  /*0590*/  IABS R4, R10 ;  /* 0x0000000a00047213 */ /* 0x000fe40000000000 */
[----:B------:R-:W-:Y:S01]  /*05a0*/  IABS R9, R7 ;  /* 0x0000000700097213 */ /* 0x000fe20000000000 */
[----:B------:R-:W2:Y:S01]  /*05b0*/  LDC.64 R10, c[0x0][0x218] ;  /* 0x00008600ff0a7b82 */ /* 0x000ea20000000a00 */
[----:B------:R-:W-:Y:S02]  /*05c0*/  IABS R8, R8 ;  /* 0x0000000800087213 */ /* 0x000fe40000000000 */
[----:B------:R-:W-:Y:S01]  /*05d0*/  IADD3 R7, R2, -0x4, RZ ;  /* 0xfffffffc02077810 */ /* 0x000fe20007ffe0ff */
[----:B------:R-:W-:Y:S01]  /*05e0*/  VIADD R2, R4, 0xffffffc1 ;  /* 0xffffffc104027836 */ /* 0x000fe20000000000 */
[----:B------:R-:W-:-:S02]  /*05f0*/  IABS R5, R5 ;  /* 0x0000000500057213 */ /* 0x000fc40000000000 */
[----:B------:R-:W-:Y:S02]  /*0600*/  IADD3 R6, R6, -0x3f, RZ ;  /* 0xffffffc106067810 */ /* 0x000fe40007ffe0ff */
[----:B------:R-:W-:Y:S02]  /*0610*/  IADD3 R3, R8, -0x3f, RZ ;  /* 0xffffffc108037810 */ /* 0x000fe40007ffe0ff */
[----:B------:R-:W-:Y:S02]  /*0620*/  IABS R8, R7 ;  /* 0x0000000700087213 */ /* 0x000fe40000000000 */
[----:B------:R-:W-:Y:S02]  /*0630*/  IADD3 R4, R9, -0x3f, RZ ;  /* 0xffffffc109047810 */ /* 0x000fe40007ffe0ff */
[----:B------:R-:W-:Y:S01]  /*0640*/  IABS R7, R2 ;  /* 0x0000000200077213 */ /* 0x000fe20000000000 */
[----:B------:R-:W-:Y:S01]  /*0650*/  IMAD.MOV.U32 R2, RZ, RZ, R5 ;  /* 0x000000ffff027224 */ /* 0x000fe200078e0005 */
[----:B------:R-:W-:-:S02]  /*0660*/  IABS R6, R6 ;  /* 0x0000000600067213 */ /* 0x000fc40000000000 */
[----:B------:R-:W-:Y:S01]  /*0670*/  IABS R9, R4 ;  /* 0x0000000400097213 */ /* 0x000fe20000000000 */
[----:B------:R-:W-:Y:S01]  /*0680*/  IMAD.MOV.U32 R5, RZ, RZ, R7 ;  /* 0x000000ffff057224 */ /* 0x000fe200078e0007 */
[----:B------:R-:W-:Y:S02]  /*0690*/  IABS R29, R3 ;  /* 0x00000003001d7213 */ /* 0x000fe40000000000 */
[----:B------:R-:W-:Y:S02]  /*06a0*/  MOV R4, R8 ;  /* 0x0000000800047202 */ /* 0x000fe40000000f00 */
[----:B------:R-:W-:Y:S02]  /*06b0*/  LEA R0, R27, 0xfff, 0xc ;  /* 0x00000fff1b007811 */ /* 0x000fe400078e60ff */
[----:B------:R-:W-:Y:S02]  /*06c0*/  MOV R3, R6 ;  /* 0x0000000600037202 */ /* 0x000fe40000000f00 */
[----:B------:R-:W-:Y:S01]  /*06d0*/  IADD3 R2, R2, -0x3f, RZ ;  /* 0xffffffc102027810 */ /* 0x000fe20007ffe0ff */
[----:B------:R-:W-:Y:S01]  /*06e0*/  IMAD.IADD R29, R0, 0x1, -R29 ;  /* 0x00000001001d7824 */ /* 0x000fe200078e0a1d */
[----:B------:R-:W-:-:S02]  /*06f0*/  IADD3 R4, R4, -0x3f, RZ ;  /* 0xffffffc104047810 */ /* 0x000fc40007ffe0ff */
[----:B------:R-:W-:Y:S01]  /*0700*/  IABS R6, R2 ;  /* 0x0000000200067213 */ /* 0x000fe20000000000 */
[----:B------:R-:W-:Y:S01]  /*0710*/  IMAD.IADD R2, R0, 0x1, -R3 ;  /* 0x0000000100027824 */ /* 0x000fe200078e0a03 */
[----:B------:R-:W-:Y:S02]  /*0720*/  IADD3 R3, R0, -R5, RZ ;  /* 0x8000000500037210 */ /* 0x000fe40007ffe0ff */
[----:B------:R-:W-:Y:S02]  /*0730*/  IABS R5, R4 ;  /* 0x0000000400057213 */ /* 0x000fe40000000000 */
[----:B------:R-:W-:Y:S02]  /*0740*/  MOV R4, R6 ;  /* 0x0000000600047202 */ /* 0x000fe40000000f00 */
[----:B------:R-:W-:Y:S01]  /*0750*/  IADD3 R9, R0, -R9, RZ ;  /* 0x8000000900097210 */ /* 0x000fe20007ffe0ff */
[----:B------:R-:W3:Y:S01]  /*0760*/  LDC.64 R6, c[0x0][0x228] ;  /* 0x00008a00ff067b82 */ /* 0x000ee20000000a00 */
[----:B------:R-:W-:Y:S01]  /*0770*/  MOV R0, R5 ;  /* 0x0000000500007202 */ /* 0x000fe20000000f00 */
[----:B------:R-:W-:-:S02]  /*0780*/  IMAD R3, R4, -0x40, R3 ;  /* 0xffffffc004037824 */ /* 0x000fc400078e0203 */
[C---:B------:R-:W-:Y:S02]  /*0790*/  IMAD R21, R4.reuse, -0x40, R2 ;  /* 0xffffffc004157824 */ /* 0x040fe400078e0202 */
[C---:B------:R-:W-:Y:S02]  /*07a0*/  IMAD R29, R4.reuse, -0x40, R29 ;  /* 0xffffffc0041d7824 */ /* 0x040fe400078e021d */
[----:B------:R-:W-:Y:S02]  /*07b0*/  IMAD R9, R4, -0x40, R9 ;  /* 0xffffffc004097824 */ /* 0x000fe400078e0209 */
[----:B------:R-:W4:Y:S01]  /*07c0*/  LDC.64 R4, c[0x0][0x220] ;  /* 0x00008800ff047b82 */ /* 0x000f220000000a00 */
[----:B-1----:R-:W-:-:S04]  /*07d0*/  IMAD.WIDE R12, R3, 0x4, R16 ;  /* 0x00000004030c7825 */ /* 0x002fc800078e0210 */
[----:B------:R-:W-:-:S03]  /*07e0*/  IMAD.WIDE R20, R21, 0x4, R16 ;  /* 0x0000000415147825 */ /* 0x000fc600078e0210 */
[----:B------:R-:W1:Y:S01]  /*07f0*/  LDC.64 R2, c[0x0][0x230] ;  /* 0x00008c00ff027b82 */ /* 0x000e620000000a00 */
[----:B------:R-:W-:Y:S02]  /*0800*/  IMAD.WIDE R8, R9, 0x4, R16 ;  /* 0x0000000409087825 */ /* 0x000fe400078e0210 */
[----:B------:R-:W5:Y:S02]  /*0810*/  LDG.E.EL R20, desc[UR4][R20.64] ;  /* 0x0000000414147981 */ /* 0x000f64000c2e1900 */
[C---:B------:R-:W-:Y:S02]  /*0820*/  IMAD R14, R0.reuse, -0x40, R14 ;  /* 0xffffffc0000e7824 */ /* 0x040fe400078e020e */
[C---:B------:R-:W-:Y:S02]  /*0830*/  IMAD R15, R0.reuse, -0x40, R15 ;  /* 0xffffffc0000f7824 */ /* 0x040fe400078e020f */
[C---:B------:R-:W-:Y:S02]  /*0840*/  IMAD R18, R0.reuse, -0x40, R18 ;  /* 0xffffffc000127824 */ /* 0x040fe400078e0212 */
[----:B------:R-:W-:Y:S01]  /*0850*/  IMAD R19, R0, -0x40, R19 ;  /* 0xffffffc000137824 */ /* 0x000fe200078e0213 */
[----:B------:R2:W5:Y:S01]  /*0860*/  LDG.E.EL R21, desc[UR4][R12.64] ;  /* 0x000000040c157981 */ /* 0x000562000c2e1900 */
[----:B------:R-:W-:-:S03]  /*0870*/  IMAD.WIDE R28, R29, 0x4, R16 ;  /* 0x000000041d1c7825 */ /* 0x000fc600078e0210 */
[----:B------:R3:W5:Y:S04]  /*0880*/  LDG.E.EL R0, desc[UR4][R8.64] ;  /* 0x0000000408007981 */ /* 0x000768000c2e1900 */
[----:B------:R4:W5:Y:S01]  /*0890*/  LDG.E.EL R22, desc[UR4][R28.64] ;  /* 0x000000041c167981 */ /* 0x000962000c2e1900 */
[----:B--2---:R-:W-:-:S04]  /*08a0*/  IMAD.WIDE R12, R14, 0x4, R16 ;  /* 0x000000040e0c7825 */ /* 0x004fc800078e0210 */
[--C-:B------:R-:W-:Y:S02]  /*08b0*/  IMAD.WIDE R14, R15, 0x4, R16.reuse ;  /* 0x000000040f0e7825 */ /* 0x100fe400078e0210 */
[----:B------:R-:W2:Y:S02]  /*08c0*/  LDG.E.EL R12, desc[UR4][R12.64] ;  /* 0x000000040c0c7981 */ /* 0x000ea4000c2e1900 */
[--C-:B0--3--:R-:W-:Y:S02]  /*08d0*/  IMAD.WIDE R8, R18, 0x4, R16.reuse ;  /* 0x0000000412087825 */ /* 0x109fe400078e0210 */
[----:B------:R-:W3:Y:S02]  /*08e0*/  LDG.E.EL R14, desc[UR4][R14.64] ;  /* 0x000000040e0e7981 */ /* 0x000ee4000c2e1900 */
[----:B------:R-:W-:Y:S02]  /*08f0*/  IMAD.WIDE R16, R19, 0x4, R16 ;  /* 0x0000000413107825 */ /* 0x000fe400078e0210 */
[----:B------:R0:W2:Y:S02]  /*0900*/  LDG.E.EL R24, desc[UR4][R8.64] ;  /* 0x0000000408187981 */ /* 0x0000a4000c2e1900 */
[----:B------:R-:W-:-:S02]  /*0910*/  IMAD.WIDE R18, R27, 0x4, R10 ;  /* 0x000000041b127825 */ /* 0x000fc400078e020a */
[----:B------:R-:W2:Y:S02]  /*0920*/  LDG.E.EL R16, desc[UR4][R16.64] ;  /* 0x0000000410107981 */ /* 0x000ea4000c2e1900 */
[----:B----4-:R-:W-:Y:S02]  /*0930*/  IMAD.WIDE R28, R27, 0x4, R4 ;  /* 0x000000041b1c7825 */ /* 0x010fe400078e0204 */
[----:B------:R-:W5:Y:S02]  /*0940*/  LDG.E.EL R19, desc[UR4][R18.64] ;  /* 0x0000000412137981 */ /* 0x000f64000c2e1900 */
[C---:B------:R-:W-:Y:S02]  /*0950*/  IMAD.WIDE R10, R25.reuse, 0x4, R10 ;  /* 0x00000004190a7825 */ /* 0x040fe400078e020a */
[----:B------:R-:W4:Y:S02]  /*0960*/  LDG.E.EL R28, desc[UR4][R28.64] ;  /* 0x000000041c1c7981 */ /* 0x000f24000c2e1900 */
[----:B0-----:R-:W-:-:S02]  /*0970*/  IMAD.WIDE R8, R25, 0x4, R4 ;  /* 0x0000000419087825 */ /* 0x001fc400078e0204 */
[----:B------:R-:W2:Y:S02]  /*0980*/  LDG.E.EL R11, desc[UR4][R10.64] ;  /* 0x000000040a0b7981 */ /* 0x000ea4000c2e1900 */
[C---:B------:R-:W-:Y:S02]  /*0990*/  IMAD.WIDE R4, R27.reuse, 0x4, R6 ;  /* 0x000000041b047825 */ /* 0x040fe400078e0206 */
[----:B------:R-:W3:Y:S02]  /*09a0*/  LDG.E.EL R13, desc[UR4][R8.64] ;  /* 0x00000004080d7981 */ /* 0x000ee4000c2e1900 */
[----:B-1----:R-:W-:Y:S02]  /*09b0*/  IMAD.WIDE R26, R27, 0x4, R2 ;  /* 0x000000041b1a7825 */ /* 0x002fe400078e0202 */
[----:B------:R-:W3:Y:S02]  /*09c0*/  LDG.E.EL R4, desc[UR4][R4.64] ;  /* 0x0000000404047981 */ /* 0x000ee4000c2e1900 */
[----:B------:R-:W-:-:S02]  /*09d0*/  IMAD.WIDE R6, R25, 0x4, R6 ;  /* 0x0000000419067825 */ /* 0x000fc400078e0206 */
[----:B------:R-:W3:Y:S02]  /*09e0*/  LDG.E.EL R27, desc[UR4][R26.64] ;  /* 0x000000041a1b7981 */ /* 0x000ee4000c2e1900 */
[----:B------:R-:W-:Y:S02]  /*09f0*/  IMAD.WIDE R2, R25, 0x4, R2 ;  /* 0x0000000419027825 */ /* 0x000fe400078e0202 */
[----:B------:R-:W3:Y:S04]  /*0a00*/  LDG.E.EL R6, desc[UR4][R6.64] ;  /* 0x0000000406067981 */ /* 0x000ee8000c2e1900 */
[----:B------:R0:W3:Y:S02]  /*0a10*/  LDG.E.EL R15, desc[UR4][R2.64] ;  /* 0x00000004020f7981 */ /* 0x0000e4000c2e1900 */
[----:B0-----:R-:W0:Y:S02]  /*0a20*/  LDC.64 R2, c[0x0][0x238] ;  /* 0x00008e00ff027b82 */ /* 0x001e240000000a00 */
[----:B0-----:R-:W-:-:S04]  /*0a30*/  IMAD.WIDE R2, R23, 0x4, R2 ;  /* 0x0000000417027825 */ /* 0x001fc800078e0202 */
[--C-:B-----5:R-:W-:Y:S01]  /*0a40*/  FADD R17, R20, -R19.reuse ;  /* 0x8000001314117221 */ /* 0x120fe20000000000 */
[--C-:B------:R-:W-:Y:S01]  /*0a50*/  FADD R21, R21, -R19.reuse ;  /* 0x8000001315157221 */ /* 0x100fe20000000000 */
[--C-:B------:R-:W-:Y:S01]  /*0a60*/  FADD R25, R22, -R19.reuse ;  /* 0x8000001316197221 */ /* 0x100fe20000000000 */
[----:B------:R-:W-:-:S04]  /*0a70*/  FADD R19, R0, -R19 ;  /* 0x8000001300137221 */ /* 0x000fc80000000000 */
[----:B----4-:R-:W-:Y:S01]  /*0a80*/  FMUL R0, R28, R19 ;  /* 0x000000131c007220 */ /* 0x010fe20000400000 */
[--C-:B--2---:R-:W-:Y:S01]  /*0a90*/  FADD R12, R12, -R11.reuse ;  /* 0x8000000b0c0c7221 */ /* 0x104fe20000000000 */
[--C-:B---3--:R-:W-:Y:S01]  /*0aa0*/  FADD R14, R14, -R11.reuse ;  /* 0x8000000b0e0e7221 */ /* 0x108fe20000000000 */
[--C-:B------:R-:W-:Y:S01]  /*0ab0*/  FADD R24, R24, -R11.reuse ;  /* 0x8000000b18187221 */ /* 0x100fe20000000000 */
[----:B------:R-:W-:Y:S01]  /*0ac0*/  FADD R16, R16, -R11 ;  /* 0x8000000b10107221 */ /* 0x000fe20000000000 */
[C---:B------:R-:W-:Y:S01]  /*0ad0*/  FMUL R8, R28.reuse, R25 ;  /* 0x000000191c087220 */ /* 0x040fe20000400000 */
[C---:B------:R-:W-:Y:S01]  /*0ae0*/  FMUL R10, R28.reuse, R21 ;  /* 0x000000151c0a7220 */ /* 0x040fe20000400000 */
[----:B------:R-:W-:Y:S01]  /*0af0*/  FMUL R17, R28, R17 ;  /* 0x000000111c117220 */ /* 0x000fe20000400000 */
[C---:B------:R-:W-:Y:S01]  /*0b00*/  FMUL R16, R13.reuse, R16 ;  /* 0x000000100d107220 */ /* 0x040fe20000400000 */
[C---:B------:R-:W-:Y:S01]  /*0b10*/  FMUL R24, R13.reuse, R24 ;  /* 0x000000180d187220 */ /* 0x040fe20000400000 */
[C---:B------:R-:W-:Y:S01]  /*0b20*/  FMUL R14, R13.reuse, R14 ;  /* 0x0000000e0d0e7220 */ /* 0x040fe20000400000 */
[----:B------:R-:W-:Y:S01]  /*0b30*/  FMUL R12, R13, R12 ;  /* 0x0000000c0d0c7220 */ /* 0x000fe20000400000 */
[C-C-:B------:R-:W-:Y:S01]  /*0b40*/  FFMA R0, R4.reuse, R0, R27.reuse ;  /* 0x0000000004007223 */ /* 0x140fe2000000001b */
[C-C-:B------:R-:W-:Y:S01]  /*0b50*/  FFMA R10, R4.reuse, R10, R27.reuse ;  /* 0x0000000a040a7223 */ /* 0x140fe2000000001b */
[C-C-:B------:R-:W-:Y:S01]  /*0b60*/  FFMA R8, R4.reuse, R8, R27.reuse ;  /* 0x0000000804087223 */ /* 0x140fe2000000001b */
[----:B------:R-:W-:-:S02]  /*0b70*/  FFMA R17, R4, R17, R27 ;  /* 0x0000001104117223 */ /* 0x000fc4000000001b */
[----:B------:R-:W-:Y:S01]  /*0b80*/  FSETP.GEU.AND P6, PT, R0, RZ, PT ;  /* 0x000000ff0000720b */ /* 0x000fe20003fce000 */
[C-C-:B------:R-:W-:Y:S01]  /*0b90*/  FFMA R12, R6.reuse, R12, R15.reuse ;  /* 0x0000000c060c7223 */ /* 0x140fe2000000000f */
[C-C-:B------:R-:W-:Y:S01]  /*0ba0*/  FFMA R14, R6.reuse, R14, R15.reuse ;  /* 0x0000000e060e7223 */ /* 0x140fe2000000000f */
[C-C-:B------:R-:W-:Y:S01]  /*0bb0*/  FFMA R24, R6.reuse, R24, R15.reuse ;  /* 0x0000001806187223 */ /* 0x140fe2000000000f */
[----:B------:R-:W-:Y:S01]  /*0bc0*/  FFMA R16, R6, R16, R15 ;  /* 0x0000001006107223 */ /* 0x000fe2000000000f */
[----:B------:R-:W-:Y:S02]  /*0bd0*/  FSETP.GEU.AND P0, PT, R8, RZ, PT ;  /* 0x000000ff0800720b */ /* 0x000fe40003f0e000 */
[----:B------:R-:W-:Y:S02]  /*0be0*/  FSETP.GEU.AND P1, PT, R10, RZ, PT ;  /* 0x000000ff0a00720b */ /* 0x000fe40003f2e000 */
[----:B------:R-:W-:Y:S02]  /*0bf0*/  SEL R7, R0, RZ, P6 ;  /* 0x000000ff00077207 */ /* 0x000fe40003000000 */
[----:B------:R-:W-:-:S02]  /*0c00*/  FSETP.GEU.AND P2, PT, R17, RZ, PT ;  /* 0x000000ff1100720b */ /* 0x000fc40003f4e000 */
[----:B------:R-:W-:Y:S02]  /*0c10*/  FSETP.GEU.AND P3, PT, R16, RZ, PT ;  /* 0x000000ff1000720b */ /* 0x000fe40003f6e000 */
[----:B------:R-:W-:Y:S02]  /*0c20*/  FSETP.GEU.AND P4, PT, R24, RZ, PT ;  /* 0x000000ff1800720b */ /* 0x000fe40003f8e000 */
[----:B------:R-:W-:Y:S02]  /*0c30*/  FSETP.GEU.AND P5, PT, R14, RZ, PT ;  /* 0x000000ff0e00720b */ /* 0x000fe40003fae000 */
[----:B------:R-:W-:Y:S02]  /*0c40*/  FSETP.GEU.AND P6, PT, R12, RZ, PT ;  /* 0x000000ff0c00720b */ /* 0x000fe40003fce000 */
[----:B------:R-:W-:Y:S02]  /*0c50*/  SEL R6, R8, RZ, P0 ;  /* 0x000000ff08067207 */ /* 0x000fe40000000000 */
[----:B------:R-:W-:-:S02]  /*0c60*/  SEL R5, R10, RZ, P1 ;  /* 0x000000ff0a057207 */ /* 0x000fc40000800000 */
[----:B------:R-:W-:Y:S02]  /*0c70*/  SEL R4, R17, RZ, P2 ;  /* 0x000000ff11047207 */ /* 0x000fe40001000000 */
[----:B------:R-:W-:Y:S02]  /*0c80*/  SEL R11, R16, RZ, P3 ;  /* 0x000000ff100b7207 */ /* 0x000fe40001800000 */
[----:B------:R-:W-:Y:S02]  /*0c90*/  SEL R10, R24, RZ, P4 ;  /* 0x000000ff180a7207 */ /* 0x000fe40002000000 */
[----:B------:R-:W-:Y:S02]  /*0ca0*/  SEL R9, R14, RZ, P5 ;  /* 0x000000ff0e097207 */ /* 0x000fe40002800000 */
[----:B------:R-:W-:Y:S01]  /*0cb0*/  SEL R8, R12, RZ, P6 ;  /* 0x000000ff0c087207 */ /* 0x000fe20003000000 */
[----:B------:R-:W-:Y:S04]  /*0cc0*/  STG.E.128 desc[UR4][R2.64], R4 ;  /* 0x0000000402007986 */ /* 0x000fe8000c101d04 */
[----:B------:R-:W-:Y:S01]  /*0cd0*/  STG.E.128 desc[UR4][R2.64+0x800], R8 ;  /* 0x0008000802007986 */ /* 0x000fe2000c101d04 */
[----:B------:R-:W-:Y:S05]  /*0ce0*/  EXIT ;  /* 0x000000000000794d */ /* 0x000fea0003800000 */
.L_x_0:
[----:B------:R-:W-:-:S00]  /*0cf0*/  BRA `(.L_x_0) ;  /* 0xfffffffc00fc7947 */ /* 0x000fc0000383ffff */
[----:B------:R-:W-:-:S00]  /*0d00*/  NOP ;  /* 0x0000000000007918 */ /* 0x000fc00000000000 */
[----:B------:R-:W-:-:S00]  /*0d10*/  NOP ;  /* 0x0000000000007918 */ /* 0x000fc00000000000 */
[----:B------:R-:W-:-:S00]  /*0d20*/  NOP ;  /* 0x0000000000007918 */ /* 0x000fc00000000000 */
[----:B------:R-:W-:-:S00]  /*0d30*/  NOP ;  /* 0x0000000000007918 */ /* 0x000fc00000000000 */
[----:B------:R-:W-:-:S00]  /*0d40*/  NOP ;  /* 0x0000000000007918 */ /* 0x000fc00000000000 */
[----:B------:R-:W-:-:S00]  /*0d50*/  NOP ;  /* 0x0000000000007918 */ /* 0x000fc00000000000 */
[----:B------:R-:W-:-:S00]  /*0d60*/  NOP ;  /* 0x0000000000007918 */ /* 0x000fc00000000000 */
[----:B------:R-:W-:-:S00]  /*0d70*/  NOP ;  /* 0x0000000000007918 */ /* 0x000fc00000000000 */
.L_x_1:


//--------------------- .nv.constant0.triton_poi_fused_reflection_pad2d_relu_20 --------------------------
	.section	.nv.constant0.triton_poi_fused_reflection_pad2d_relu_20,"a",@progbits
	.sectionflags	@""
	.align	4
.nv.constant0.triton_poi_fused_reflection_pad2d_relu_20:
	.zero		580
